//
// Generated by NVIDIA NVVM Compiler
//
// Compiler Build ID: CL-36424714
// Cuda compilation tools, release 13.0, V13.0.88
// Based on NVVM 20.0.0
//

.version 9.0
.target sm_100
.address_size 64

	// .globl	_Z15matrixMulKernelPfS_S_i

.visible .entry _Z15matrixMulKernelPfS_S_i(
	.param .u64 .ptr .align 1 _Z15matrixMulKernelPfS_S_i_param_0,
	.param .u64 .ptr .align 1 _Z15matrixMulKernelPfS_S_i_param_1,
	.param .u64 .ptr .align 1 _Z15matrixMulKernelPfS_S_i_param_2,
	.param .u32 _Z15matrixMulKernelPfS_S_i_param_3
)
{
	.reg .pred 	%p<10>;
	.reg .b32 	%r<39>;
	.reg .b32 	%f<68>;
	.reg .b64 	%rd<67>;

	ld.param.u64 	%rd14, [_Z15matrixMulKernelPfS_S_i_param_0];
	ld.param.u64 	%rd15, [_Z15matrixMulKernelPfS_S_i_param_1];
	ld.param.u32 	%r17, [_Z15matrixMulKernelPfS_S_i_param_3];
	cvta.to.global.u64 	%rd1, %rd15;
	cvta.to.global.u64 	%rd2, %rd14;
	mov.u32 	%r18, %ctaid.y;
	mov.u32 	%r19, %ntid.y;
	mov.u32 	%r20, %tid.y;
	mad.lo.s32 	%r1, %r18, %r19, %r20;
	mov.u32 	%r21, %ctaid.x;
	mov.u32 	%r22, %ntid.x;
	mov.u32 	%r23, %tid.x;
	mad.lo.s32 	%r2, %r21, %r22, %r23;
	setp.lt.s32 	%p1, %r17, 1;
	mov.f32 	%f67, 0f00000000;
	@%p1 bra 	$L__BB0_12;
	mul.lo.s32 	%r3, %r17, %r1;
	and.b32  	%r4, %r17, 7;
	setp.lt.u32 	%p2, %r17, 8;
	mov.f32 	%f67, 0f00000000;
	mov.b32 	%r37, 0;
	@%p2 bra 	$L__BB0_4;
	and.b32  	%r37, %r17, 2147483640;
	neg.s32 	%r35, %r37;
	mul.wide.u32 	%rd16, %r17, 4;
	add.s64 	%rd3, %rd1, %rd16;
	mul.wide.u32 	%rd17, %r17, 8;
	add.s64 	%rd4, %rd1, %rd17;
	mul.wide.u32 	%rd18, %r17, 12;
	add.s64 	%rd5, %rd1, %rd18;
	mul.wide.u32 	%rd19, %r17, 16;
	add.s64 	%rd6, %rd1, %rd19;
	mul.wide.u32 	%rd20, %r17, 20;
	add.s64 	%rd7, %rd1, %rd20;
	mul.wide.u32 	%rd21, %r17, 24;
	add.s64 	%rd8, %rd1, %rd21;
	mul.wide.u32 	%rd22, %r17, 28;
	add.s64 	%rd9, %rd1, %rd22;
	mul.wide.u32 	%rd23, %r3, 4;
	add.s64 	%rd24, %rd23, %rd2;
	add.s64 	%rd66, %rd24, 16;
	mov.f32 	%f67, 0f00000000;
	mov.u32 	%r34, %r2;
$L__BB0_3:
	.pragma "nounroll";
	mul.wide.s32 	%rd25, %r34, 4;
	add.s64 	%rd26, %rd3, %rd25;
	add.s64 	%rd27, %rd4, %rd25;
	add.s64 	%rd28, %rd5, %rd25;
	add.s64 	%rd29, %rd6, %rd25;
	add.s64 	%rd30, %rd7, %rd25;
	add.s64 	%rd31, %rd8, %rd25;
	add.s64 	%rd32, %rd9, %rd25;
	add.s64 	%rd33, %rd1, %rd25;
	ld.global.f32 	%f17, [%rd66+-16];
	ld.global.f32 	%f18, [%rd33];
	fma.rn.f32 	%f19, %f17, %f18, %f67;
	ld.global.f32 	%f20, [%rd66+-12];
	ld.global.f32 	%f21, [%rd26];
	fma.rn.f32 	%f22, %f20, %f21, %f19;
	ld.global.f32 	%f23, [%rd66+-8];
	ld.global.f32 	%f24, [%rd27];
	fma.rn.f32 	%f25, %f23, %f24, %f22;
	ld.global.f32 	%f26, [%rd66+-4];
	ld.global.f32 	%f27, [%rd28];
	fma.rn.f32 	%f28, %f26, %f27, %f25;
	ld.global.f32 	%f29, [%rd66];
	ld.global.f32 	%f30, [%rd29];
	fma.rn.f32 	%f31, %f29, %f30, %f28;
	ld.global.f32 	%f32, [%rd66+4];
	ld.global.f32 	%f33, [%rd30];
	fma.rn.f32 	%f34, %f32, %f33, %f31;
	ld.global.f32 	%f35, [%rd66+8];
	ld.global.f32 	%f36, [%rd31];
	fma.rn.f32 	%f37, %f35, %f36, %f34;
	ld.global.f32 	%f38, [%rd66+12];
	ld.global.f32 	%f39, [%rd32];
	fma.rn.f32 	%f67, %f38, %f39, %f37;
	add.s32 	%r35, %r35, 8;
	shl.b32 	%r25, %r17, 3;
	add.s32 	%r34, %r34, %r25;
	add.s64 	%rd66, %rd66, 32;
	setp.ne.s32 	%p3, %r35, 0;
	@%p3 bra 	$L__BB0_3;
$L__BB0_4:
	setp.eq.s32 	%p4, %r4, 0;
	@%p4 bra 	$L__BB0_12;
	and.b32  	%r12, %r17, 3;
	setp.lt.u32 	%p5, %r4, 4;
	@%p5 bra 	$L__BB0_7;
	add.s32 	%r26, %r37, %r3;
	mul.wide.u32 	%rd34, %r26, 4;
	add.s64 	%rd35, %rd2, %rd34;
	ld.global.f32 	%f41, [%rd35];
	mad.lo.s32 	%r27, %r37, %r17, %r2;
	mul.wide.s32 	%rd36, %r27, 4;
	add.s64 	%rd37, %rd1, %rd36;
	ld.global.f32 	%f42, [%rd37];
	fma.rn.f32 	%f43, %f41, %f42, %f67;
	cvt.u64.u32 	%rd38, %r3;
	cvt.u64.u32 	%rd39, %r37;
	add.s64 	%rd40, %rd39, %rd38;
	shl.b64 	%rd41, %rd40, 2;
	add.s64 	%rd42, %rd2, %rd41;
	ld.global.f32 	%f44, [%rd42+4];
	mul.wide.u32 	%rd43, %r17, 4;
	add.s64 	%rd44, %rd37, %rd43;
	ld.global.f32 	%f45, [%rd44];
	fma.rn.f32 	%f46, %f44, %f45, %f43;
	ld.global.f32 	%f47, [%rd42+8];
	add.s64 	%rd45, %rd44, %rd43;
	ld.global.f32 	%f48, [%rd45];
	fma.rn.f32 	%f49, %f47, %f48, %f46;
	ld.global.f32 	%f50, [%rd42+12];
	add.s64 	%rd46, %rd45, %rd43;
	ld.global.f32 	%f51, [%rd46];
	fma.rn.f32 	%f67, %f50, %f51, %f49;
	add.s32 	%r37, %r37, 4;
$L__BB0_7:
	setp.eq.s32 	%p6, %r12, 0;
	@%p6 bra 	$L__BB0_12;
	setp.eq.s32 	%p7, %r12, 1;
	@%p7 bra 	$L__BB0_10;
	add.s32 	%r28, %r37, %r3;
	mul.wide.u32 	%rd47, %r28, 4;
	add.s64 	%rd48, %rd2, %rd47;
	ld.global.f32 	%f53, [%rd48];
	mad.lo.s32 	%r29, %r37, %r17, %r2;
	mul.wide.s32 	%rd49, %r29, 4;
	add.s64 	%rd50, %rd1, %rd49;
	ld.global.f32 	%f54, [%rd50];
	fma.rn.f32 	%f55, %f53, %f54, %f67;
	cvt.u64.u32 	%rd51, %r3;
	cvt.u64.u32 	%rd52, %r37;
	add.s64 	%rd53, %rd52, %rd51;
	shl.b64 	%rd54, %rd53, 2;
	add.s64 	%rd55, %rd2, %rd54;
	ld.global.f32 	%f56, [%rd55+4];
	mul.wide.u32 	%rd56, %r17, 4;
	add.s64 	%rd57, %rd50, %rd56;
	ld.global.f32 	%f57, [%rd57];
	fma.rn.f32 	%f67, %f56, %f57, %f55;
	add.s32 	%r37, %r37, 2;
$L__BB0_10:
	and.b32  	%r30, %r17, 1;
	setp.eq.b32 	%p8, %r30, 1;
	not.pred 	%p9, %p8;
	@%p9 bra 	$L__BB0_12;
	add.s32 	%r31, %r37, %r3;
	mul.wide.u32 	%rd58, %r31, 4;
	add.s64 	%rd59, %rd2, %rd58;
	ld.global.f32 	%f58, [%rd59];
	mad.lo.s32 	%r32, %r37, %r17, %r2;
	mul.wide.s32 	%rd60, %r32, 4;
	add.s64 	%rd61, %rd1, %rd60;
	ld.global.f32 	%f59, [%rd61];
	fma.rn.f32 	%f67, %f58, %f59, %f67;
$L__BB0_12:
	ld.param.u64 	%rd65, [_Z15matrixMulKernelPfS_S_i_param_2];
	cvta.to.global.u64 	%rd62, %rd65;
	mad.lo.s32 	%r33, %r17, %r1, %r2;
	mul.wide.s32 	%rd63, %r33, 4;
	add.s64 	%rd64, %rd62, %rd63;
	st.global.f32 	[%rd64], %f67;
	ret;

}


// ===== COMPILED SASS (sm_100) =====

	.target	sm_100

	.elftype	@"ET_EXEC"


//--------------------- .note.nv.tkinfo           --------------------------
	.section	.note.nv.tkinfo,"",@"SHT_NOTE"
	.sectionflags	@"SHF_NOTE_NV_TKINFO"
	.tkinfo
        /*0018*/ 	.word	0x00000002
        /*0030*/ 	.string	""
        /*0030*/ 	.string	"ptxas"
        /*0030*/ 	.string	"Cuda compilation tools, release 13.0, V13.0.88"
        /*0030*/ 	.string	"Build cuda_13.0.r13.0/compiler.36424714_0"
        /*0030*/ 	.string	"-arch sm_100 -m 64 "



//--------------------- .note.nv.cuinfo           --------------------------
	.section	.note.nv.cuinfo,"",@"SHT_NOTE"
	.sectionflags	@"SHF_NOTE_NV_CUINFO"
        /*0018*/ 	.short	0x0002
        /*001a*/ 	.short	0x0064
        /*001c*/ 	.short	0x0082
	.zero		2


//--------------------- .nv.info                  --------------------------
	.section	.nv.info,"",@"SHT_CUDA_INFO"
	.align	4


	//----- nvinfo : EIATTR_REGCOUNT
	.align		4
        /*0000*/ 	.byte	0x04, 0x2f
        /*0002*/ 	.short	(.L_1 - .L_0)
	.align		4
.L_0:
        /*0004*/ 	.word	index@(_Z15matrixMulKernelPfS_S_i)
        /*0008*/ 	.word	0x0000001e


	//----- nvinfo : EIATTR_FRAME_SIZE
	.align		4
.L_1:
        /*000c*/ 	.byte	0x04, 0x11
        /*000e*/ 	.short	(.L_3 - .L_2)
	.align		4
.L_2:
        /*0010*/ 	.word	index@(_Z15matrixMulKernelPfS_S_i)
        /*0014*/ 	.word	0x00000000


	//----- nvinfo : EIATTR_MIN_STACK_SIZE
	.align		4
.L_3:
        /*0018*/ 	.byte	0x04, 0x12
        /*001a*/ 	.short	(.L_5 - .L_4)
	.align		4
.L_4:
        /*001c*/ 	.word	index@(_Z15matrixMulKernelPfS_S_i)
        /*0020*/ 	.word	0x00000000
.L_5:


//--------------------- .nv.compat                --------------------------
	.section	.nv.compat,"",@"SHT_CUDA_COMPAT_INFO"
	.align	4
        /*0000*/ 	.byte	0x02, 0x09, 0x00, 0x00, 0x02, 0x02, 0x01, 0x00, 0x02, 0x05, 0x05, 0x00, 0x03, 0x07, 0x01, 0x01
        /*0010*/ 	.byte	0x02, 0x03, 0x00, 0x00, 0x02, 0x06, 0x01, 0x00, 0x04, 0x0b, 0x08, 0x00, 0x09, 0x00, 0x00, 0x00
        /*0020*/ 	.byte	0x00, 0x00, 0x00, 0x00


//--------------------- .nv.info._Z15matrixMulKernelPfS_S_i --------------------------
	.section	.nv.info._Z15matrixMulKernelPfS_S_i,"",@"SHT_CUDA_INFO"
	.sectionflags	@""
	.align	4


	//----- nvinfo : EIATTR_CUDA_API_VERSION
	.align		4
        /*0000*/ 	.byte	0x04, 0x37
        /*0002*/ 	.short	(.L_7 - .L_6)
.L_6:
        /*0004*/ 	.word	0x00000082


	//----- nvinfo : EIATTR_KPARAM_INFO
	.align		4
.L_7:
        /*0008*/ 	.byte	0x04, 0x17
        /*000a*/ 	.short	(.L_9 - .L_8)
.L_8:
        /*000c*/ 	.word	0x00000000
        /*0010*/ 	.short	0x0003
        /*0012*/ 	.short	0x0018
        /*0014*/ 	.byte	0x00, 0xf0, 0x11, 0x00


	//----- nvinfo : EIATTR_KPARAM_INFO
	.align		4
.L_9:
        /*0018*/ 	.byte	0x04, 0x17
        /*001a*/ 	.short	(.L_11 - .L_10)
.L_10:
        /*001c*/ 	.word	0x00000000
        /*0020*/ 	.short	0x0002
        /*0022*/ 	.short	0x0010
        /*0024*/ 	.byte	0x00, 0xf5, 0x21, 0x00


	//----- nvinfo : EIATTR_KPARAM_INFO
	.align		4
.L_11:
        /*0028*/ 	.byte	0x04, 0x17
        /*002a*/ 	.short	(.L_13 - .L_12)
.L_12:
        /*002c*/ 	.word	0x00000000
        /*0030*/ 	.short	0x0001
        /*0032*/ 	.short	0x0008
        /*0034*/ 	.byte	0x00, 0xf5, 0x21, 0x00


	//----- nvinfo : EIATTR_KPARAM_INFO
	.align		4
.L_13:
        /*0038*/ 	.byte	0x04, 0x17
        /*003a*/ 	.short	(.L_15 - .L_14)
.L_14:
        /*003c*/ 	.word	0x00000000
        /*0040*/ 	.short	0x0000
        /*0042*/ 	.short	0x0000
        /*0044*/ 	.byte	0x00, 0xf5, 0x21, 0x00


	//----- nvinfo : EIATTR_SPARSE_MMA_MASK
	.align		4
.L_15:
        /*0048*/ 	.byte	0x03, 0x50
        /*004a*/ 	.short	0x0000


	//----- nvinfo : EIATTR_MAXREG_COUNT
	.align		4
        /*004c*/ 	.byte	0x03, 0x1b
        /*004e*/ 	.short	0x00ff


	//----- nvinfo : EIATTR_MERCURY_ISA_VERSION
	.align		4
        /*0050*/ 	.byte	0x03, 0x5f
        /*0052*/ 	.short	0x0101


	//----- nvinfo : EIATTR_VRC_CTA_INIT_COUNT
	.align		4
        /*0054*/ 	.byte	0x02, 0x4a
	.zero		1
	.zero		1


	//----- nvinfo : EIATTR_EXIT_INSTR_OFFSETS
	.align		4
        /*0058*/ 	.byte	0x04, 0x1c
        /*005a*/ 	.short	(.L_17 - .L_16)


	//   ....[0]....
.L_16:
        /*005c*/ 	.word	0x00000ab0


	//----- nvinfo : EIATTR_CBANK_PARAM_SIZE
	.align		4
.L_17:
        /*0060*/ 	.byte	0x03, 0x19
        /*0062*/ 	.short	0x001c


	//----- nvinfo : EIATTR_PARAM_CBANK
	.align		4
        /*0064*/ 	.byte	0x04, 0x0a
        /*0066*/ 	.short	(.L_19 - .L_18)
	.align		4
.L_18:
        /*0068*/ 	.word	index@(.nv.constant0._Z15matrixMulKernelPfS_S_i)
        /*006c*/ 	.short	0x0380
        /*006e*/ 	.short	0x001c


	//----- nvinfo : EIATTR_SW_WAR
	.align		4
.L_19:
        /*0070*/ 	.byte	0x04, 0x36
        /*0072*/ 	.short	(.L_21 - .L_20)
.L_20:
        /*0074*/ 	.word	0x00000008
.L_21:


//--------------------- .nv.callgraph             --------------------------
	.section	.nv.callgraph,"",@"SHT_CUDA_CALLGRAPH"
	.align	4
	.sectionentsize	8
	.align		4
        /*0000*/ 	.word	0x00000000
	.align		4
        /*0004*/ 	.word	0xffffffff
	.align		4
        /*0008*/ 	.word	0x00000000
	.align		4
        /*000c*/ 	.word	0xfffffffe
	.align		4
        /*0010*/ 	.word	0x00000000
	.align		4
        /*0014*/ 	.word	0xfffffffd
	.align		4
        /*0018*/ 	.word	0x00000000
	.align		4
        /*001c*/ 	.word	0xfffffffc


//--------------------- .text._Z15matrixMulKernelPfS_S_i --------------------------
	.section	.text._Z15matrixMulKernelPfS_S_i,"ax",@progbits
	.align	128
        .global         _Z15matrixMulKernelPfS_S_i
        .type           _Z15matrixMulKernelPfS_S_i,@function
        .size           _Z15matrixMulKernelPfS_S_i,(.L_x_5 - _Z15matrixMulKernelPfS_S_i)
        .other          _Z15matrixMulKernelPfS_S_i,@"STO_CUDA_ENTRY STV_DEFAULT"
_Z15matrixMulKernelPfS_S_i:
.text._Z15matrixMulKernelPfS_S_i:
[----:B------:R-:W-:Y:S01]  /*0000*/  LDC R1, c[0x0][0x37c] ;  /* 0x0000df00ff017b82 */ /* 0x000fe20000000800 */
[----:B------:R-:W0:Y:S01]  /*0010*/  S2R R3, SR_TID.Y ;  /* 0x0000000000037919 */ /* 0x000e220000002200 */
[----:B------:R-:W1:Y:S06]  /*0020*/  LDCU UR18, c[0x0][0x398] ;  /* 0x00007300ff1277ac */ /* 0x000e6c0008000800 */
[----:B------:R-:W0:Y:S01]  /*0030*/  LDC R0, c[0x0][0x364] ;  /* 0x0000d900ff007b82 */ /* 0x000e220000000800 */
[----:B------:R-:W-:Y:S01]  /*0040*/  HFMA2 R12, -RZ, RZ, 0, 0 ;  /* 0x00000000ff0c7431 */ /* 0x000fe200000001ff */
[----:B------:R-:W2:Y:S01]  /*0050*/  S2R R2, SR_TID.X ;  /* 0x0000000000027919 */ /* 0x000ea20000002100 */
[----:B------:R-:W3:Y:S05]  /*0060*/  LDCU.64 UR16, c[0x0][0x358] ;  /* 0x00006b00ff1077ac */ /* 0x000eea0008000a00 */
[----:B------:R-:W0:Y:S08]  /*0070*/  S2UR UR4, SR_CTAID.Y ;  /* 0x00000000000479c3 */ /* 0x000e300000002600 */
[----:B------:R-:W2:Y:S01]  /*0080*/  S2UR UR5, SR_CTAID.X ;  /* 0x00000000000579c3 */ /* 0x000ea20000002500 */
[----:B-1----:R-:W-:-:S07]  /*0090*/  UISETP.GE.AND UP0, UPT, UR18, 0x1, UPT ;  /* 0x000000011200788c */ /* 0x002fce000bf06270 */
[----:B------:R-:W2:Y:S01]  /*00a0*/  LDC R13, c[0x0][0x360] ;  /* 0x0000d800ff0d7b82 */ /* 0x000ea20000000800 */
[----:B0-----:R-:W-:Y:S02]  /*00b0*/  IMAD R0, R0, UR4, R3 ;  /* 0x0000000400007c24 */ /* 0x001fe4000f8e0203 */
[----:B--2---:R-:W-:Y:S01]  /*00c0*/  IMAD R13, R13, UR5, R2 ;  /* 0x000000050d0d7c24 */ /* 0x004fe2000f8e0202 */
[----:B---3--:R-:W-:Y:S06]  /*00d0*/  BRA.U !UP0, `(.L_x_0) ;  /* 0x0000000908647547 */ /* 0x008fec000b800000 */
[----:B------:R-:W-:Y:S02]  /*00e0*/  UISETP.GE.U32.AND UP1, UPT, UR18, 0x8, UPT ;  /* 0x000000081200788c */ /* 0x000fe4000bf26070 */
[----:B------:R-:W-:Y:S01]  /*00f0*/  IMAD R5, R0, UR18, RZ ;  /* 0x0000001200057c24 */ /* 0x000fe2000f8e02ff */
[----:B------:R-:W-:Y:S01]  /*0100*/  ULOP3.LUT UR19, UR18, 0x7, URZ, 0xc0, !UPT ;  /* 0x0000000712137892 */ /* 0x000fe2000f8ec0ff */
[----:B------:R-:W-:Y:S01]  /*0110*/  MOV R12, RZ ;  /* 0x000000ff000c7202 */ /* 0x000fe20000000f00 */
[----:B------:R-:W-:Y:S02]  /*0120*/  UMOV UR4, URZ ;  /* 0x000000ff00047c82 */ /* 0x000fe40008000000 */
[----:B------:R-:W-:Y:S02]  /*0130*/  UISETP.NE.AND UP0, UPT, UR19, URZ, UPT ;  /* 0x000000ff1300728c */ /* 0x000fe4000bf05270 */
[----:B------:R-:W-:Y:S09]  /*0140*/  BRA.U !UP1, `(.L_x_1) ;  /* 0x0000000509087547 */ /* 0x000ff2000b800000 */
[----:B------:R-:W0:Y:S01]  /*0150*/  LDCU.128 UR20, c[0x0][0x380] ;  /* 0x00007000ff1477ac */ /* 0x000e220008000c00 */
[----:B------:R-:W-:Y:S02]  /*0160*/  MOV R12, RZ ;  /* 0x000000ff000c7202 */ /* 0x000fe40000000f00 */
[----:B------:R-:W-:Y:S01]  /*0170*/  MOV R14, R13 ;  /* 0x0000000d000e7202 */ /* 0x000fe20000000f00 */
[----:B------:R-:W-:-:S04]  /*0180*/  ULOP3.LUT UR4, UR18, 0x7ffffff8, URZ, 0xc0, !UPT ;  /* 0x7ffffff812047892 */ /* 0x000fc8000f8ec0ff */
[----:B------:R-:W-:Y:S01]  /*0190*/  UIADD3 UR5, UPT, UPT, -UR4, URZ, URZ ;  /* 0x000000ff04057290 */ /* 0x000fe2000fffe1ff */
[----:B0-----:R-:W-:Y:S01]  /*01a0*/  MOV R2, UR20 ;  /* 0x0000001400027c02 */ /* 0x001fe20008000f00 */
[----:B------:R-:W-:Y:S01]  /*01b0*/  UIMAD.WIDE.U32 UR6, UR18, 0xc, UR22 ;  /* 0x0000000c120678a5 */ /* 0x000fe2000f8e0016 */
[----:B------:R-:W-:Y:S01]  /*01c0*/  MOV R3, UR21 ;  /* 0x0000001500037c02 */ /* 0x000fe20008000f00 */
[----:B------:R-:W-:Y:S02]  /*01d0*/  UIMAD.WIDE.U32 UR8, UR18, 0x10, UR22 ;  /* 0x00000010120878a5 */ /* 0x000fe4000f8e0016 */
[----:B------:R-:W-:Y:S01]  /*01e0*/  UIMAD.WIDE.U32 UR10, UR18, 0x14, UR22 ;  /* 0x00000014120a78a5 */ /* 0x000fe2000f8e0016 */
[----:B------:R-:W-:Y:S01]  /*01f0*/  IMAD.WIDE.U32 R2, R5, 0x4, R2 ;  /* 0x0000000405027825 */ /* 0x000fe200078e0002 */
[----:B------:R-:W-:Y:S02]  /*0200*/  UIMAD.WIDE.U32 UR12, UR18, 0x18, UR22 ;  /* 0x00000018120c78a5 */ /* 0x000fe4000f8e0016 */
[----:B------:R-:W-:Y:S01]  /*0210*/  UIMAD.WIDE.U32 UR14, UR18, 0x1c, UR22 ;  /* 0x0000001c120e78a5 */ /* 0x000fe2000f8e0016 */
[----:B------:R-:W-:-:S04]  /*0220*/  IADD3 R2, P0, PT, R2, 0x10, RZ ;  /* 0x0000001002027810 */ /* 0x000fc80007f1e0ff */
[----:B------:R-:W-:-:S09]  /*0230*/  IADD3.X R3, PT, PT, RZ, R3, RZ, P0, !PT ;  /* 0x00000003ff037210 */ /* 0x000fd200007fe4ff */
.L_x_2:
[----:B------:R-:W-:Y:S01]  /*0240*/  HFMA2 R23, -RZ, RZ, 0, 2.384185791015625e-07 ;  /* 0x00000004ff177431 */ /* 0x000fe200000001ff */
[----:B------:R-:W-:Y:S01]  /*0250*/  UIMAD.WIDE.U32 UR24, UR18, 0x4, UR22 ;  /* 0x00000004121878a5 */ /* 0x000fe2000f8e0016 */
[----:B------:R-:W2:Y:S01]  /*0260*/  LDG.E R21, desc[UR16][R2.64+-0x10] ;  /* 0xfffff01002157981 */ /* 0x000ea2000c1e1900 */
[----:B------:R-:W-:Y:S01]  /*0270*/  UIMAD.WIDE.U32 UR20, UR18, 0x8, UR22 ;  /* 0x00000008121478a5 */ /* 0x000fe2000f8e0016 */
[----:B------:R-:W-:Y:S02]  /*0280*/  IMAD.MOV.U32 R11, RZ, RZ, 0x4 ;  /* 0x00000004ff0b7424 */ /* 0x000fe400078e00ff */
[----:B------:R-:W-:Y:S01]  /*0290*/  HFMA2 R7, -RZ, RZ, 0, 2.384185791015625e-07 ;  /* 0x00000004ff077431 */ /* 0x000fe200000001ff */
[----:B------:R-:W3:Y:S01]  /*02a0*/  LDG.E R19, desc[UR16][R2.64+-0xc] ;  /* 0xfffff41002137981 */ /* 0x000ee2000c1e1900 */
[----:B------:R-:W-:Y:S02]  /*02b0*/  MOV R8, UR24 ;  /* 0x0000001800087c02 */ /* 0x000fe40008000f00 */
[----:B------:R-:W-:Y:S01]  /*02c0*/  MOV R9, UR25 ;  /* 0x0000001900097c02 */ /* 0x000fe20008000f00 */
[C---:B------:R-:W-:Y:S01]  /*02d0*/  IMAD.WIDE R22, R14.reuse, R23, UR22 ;  /* 0x000000160e167e25 */ /* 0x040fe2000f8e0217 */
[----:B------:R-:W-:Y:S01]  /*02e0*/  MOV R24, UR20 ;  /* 0x0000001400187c02 */ /* 0x000fe20008000f00 */
[----:B------:R-:W4:Y:S01]  /*02f0*/  LDG.E R17, desc[UR16][R2.64+-0x8] ;  /* 0xfffff81002117981 */ /* 0x000f22000c1e1900 */
[----:B------:R-:W-:Y:S01]  /*0300*/  MOV R25, UR21 ;  /* 0x0000001500197c02 */ /* 0x000fe20008000f00 */
[----:B------:R-:W-:-:S02]  /*0310*/  IMAD.WIDE R8, R14, 0x4, R8 ;  /* 0x000000040e087825 */ /* 0x000fc400078e0208 */
[----:B------:R-:W2:Y:S02]  /*0320*/  LDG.E R22, desc[UR16][R22.64] ;  /* 0x0000001016167981 */ /* 0x000ea4000c1e1900 */
[C---:B------:R-:W-:Y:S01]  /*0330*/  IMAD.WIDE R24, R14.reuse, 0x4, R24 ;  /* 0x000000040e187825 */ /* 0x040fe200078e0218 */
[----:B------:R-:W-:Y:S01]  /*0340*/  MOV R5, 0x4 ;  /* 0x0000000400057802 */ /* 0x000fe20000000f00 */
[----:B------:R0:W3:Y:S02]  /*0350*/  LDG.E R20, desc[UR16][R8.64] ;  /* 0x0000001008147981 */ /* 0x0000e4000c1e1900 */
[C---:B------:R-:W-:Y:S02]  /*0360*/  IMAD.WIDE R10, R14.reuse, R11, UR6 ;  /* 0x000000060e0a7e25 */ /* 0x040fe4000f8e020b */
[----:B------:R-:W4:Y:S02]  /*0370*/  LDG.E R18, desc[UR16][R24.64] ;  /* 0x0000001018127981 */ /* 0x000f24000c1e1900 */
[----:B------:R-:W-:-:S04]  /*0380*/  IMAD.WIDE R4, R14, R5, UR8 ;  /* 0x000000080e047e25 */ /* 0x000fc8000f8e0205 */
[----:B------:R-:W-:Y:S01]  /*0390*/  HFMA2 R27, -RZ, RZ, 0, 2.384185791015625e-07 ;  /* 0x00000004ff1b7431 */ /* 0x000fe200000001ff */
[----:B------:R1:W5:Y:S01]  /*03a0*/  LDG.E R16, desc[UR16][R10.64] ;  /* 0x000000100a107981 */ /* 0x000362000c1e1900 */
[----:B0-----:R-:W-:-:S03]  /*03b0*/  MOV R9, 0x4 ;  /* 0x0000000400097802 */ /* 0x001fc60000000f00 */
[----:B------:R-:W5:Y:S01]  /*03c0*/  LDG.E R15, desc[UR16][R2.64+-0x4] ;  /* 0xfffffc10020f7981 */ /* 0x000f62000c1e1900 */
[----:B------:R-:W-:-:S03]  /*03d0*/  IMAD.WIDE R6, R14, R7, UR10 ;  /* 0x0000000a0e067e25 */ /* 0x000fc6000f8e0207 */
[----:B------:R0:W5:Y:S01]  /*03e0*/  LDG.E R4, desc[UR16][R4.64] ;  /* 0x0000001004047981 */ /* 0x000162000c1e1900 */
[----:B------:R-:W-:-:S03]  /*03f0*/  IMAD.WIDE R8, R14, R9, UR12 ;  /* 0x0000000c0e087e25 */ /* 0x000fc6000f8e0209 */
[----:B------:R-:W5:Y:S01]  /*0400*/  LDG.E R23, desc[UR16][R2.64] ;  /* 0x0000001002177981 */ /* 0x000f62000c1e1900 */
[----:B-1----:R-:W-:-:S03]  /*0410*/  IMAD.WIDE R10, R14, R27, UR14 ;  /* 0x0000000e0e0a7e25 */ /* 0x002fc6000f8e021b */
[----:B------:R-:W5:Y:S04]  /*0420*/  LDG.E R7, desc[UR16][R6.64] ;  /* 0x0000001006077981 */ /* 0x000f68000c1e1900 */
[----:B------:R-:W5:Y:S04]  /*0430*/  LDG.E R24, desc[UR16][R2.64+0x4] ;  /* 0x0000041002187981 */ /* 0x000f68000c1e1900 */
[----:B------:R-:W5:Y:S04]  /*0440*/  LDG.E R8, desc[UR16][R8.64] ;  /* 0x0000001008087981 */ /* 0x000f68000c1e1900 */
[----:B------:R-:W5:Y:S04]  /*0450*/  LDG.E R25, desc[UR16][R2.64+0x8] ;  /* 0x0000081002197981 */ /* 0x000f68000c1e1900 */
[----:B------:R-:W5:Y:S04]  /*0460*/  LDG.E R10, desc[UR16][R10.64] ;  /* 0x000000100a0a7981 */ /* 0x000f68000c1e1900 */
[----:B------:R1:W5:Y:S01]  /*0470*/  LDG.E R27, desc[UR16][R2.64+0xc] ;  /* 0x00000c10021b7981 */ /* 0x000362000c1e1900 */
[----:B------:R-:W-:-:S04]  /*0480*/  UIADD3 UR5, UPT, UPT, UR5, 0x8, URZ ;  /* 0x0000000805057890 */ /* 0x000fc8000fffe0ff */
[----:B------:R-:W-:Y:S01]  /*0490*/  UISETP.NE.AND UP1, UPT, UR5, URZ, UPT ;  /* 0x000000ff0500728c */ /* 0x000fe2000bf25270 */
[----:B0-----:R-:W-:Y:S02]  /*04a0*/  MOV R5, UR18 ;  /* 0x0000001200057c02 */ /* 0x001fe40008000f00 */
[----:B-1----:R-:W-:Y:S02]  /*04b0*/  IADD3 R2, P0, PT, R2, 0x20, RZ ;  /* 0x0000002002027810 */ /* 0x002fe40007f1e0ff */
[----:B------:R-:W-:Y:S02]  /*04c0*/  LEA R14, R5, R14, 0x3 ;  /* 0x0000000e050e7211 */ /* 0x000fe400078e18ff */
[----:B------:R-:W-:Y:S01]  /*04d0*/  IADD3.X R3, PT, PT, RZ, R3, RZ, P0, !PT ;  /* 0x00000003ff037210 */ /* 0x000fe200007fe4ff */
[----:B--2---:R-:W-:-:S04]  /*04e0*/  FFMA R22, R21, R22, R12 ;  /* 0x0000001615167223 */ /* 0x004fc8000000000c */
[----:B---3--:R-:W-:-:S04]  /*04f0*/  FFMA R20, R19, R20, R22 ;  /* 0x0000001413147223 */ /* 0x008fc80000000016 */
[----:B----4-:R-:W-:-:S04]  /*0500*/  FFMA R18, R17, R18, R20 ;  /* 0x0000001211127223 */ /* 0x010fc80000000014 */
[----:B-----5:R-:W-:-:S04]  /*0510*/  FFMA R16, R15, R16, R18 ;  /* 0x000000100f107223 */ /* 0x020fc80000000012 */
[----:B------:R-:W-:-:S04]  /*0520*/  FFMA R23, R23, R4, R16 ;  /* 0x0000000417177223 */ /* 0x000fc80000000010 */
[----:B------:R-:W-:-:S04]  /*0530*/  FFMA R24, R24, R7, R23 ;  /* 0x0000000718187223 */ /* 0x000fc80000000017 */
[----:B------:R-:W-:-:S04]  /*0540*/  FFMA R8, R25, R8, R24 ;  /* 0x0000000819087223 */ /* 0x000fc80000000018 */
[----:B------:R-:W-:Y:S01]  /*0550*/  FFMA R12, R27, R10, R8 ;  /* 0x0000000a1b0c7223 */ /* 0x000fe20000000008 */
[----:B------:R-:W-:Y:S06]  /*0560*/  BRA.U UP1, `(.L_x_2) ;  /* 0xfffffffd01347547 */ /* 0x000fec000b83ffff */
.L_x_1:
[----:B------:R-:W-:Y:S05]  /*0570*/  BRA.U !UP0, `(.L_x_0) ;  /* 0x00000005083c7547 */ /* 0x000fea000b800000 */
[----:B------:R-:W-:Y:S01]  /*0580*/  UISETP.GE.U32.AND UP0, UPT, UR19, 0x4, UPT ;  /* 0x000000041300788c */ /* 0x000fe2000bf06070 */
[----:B------:R-:W-:Y:S01]  /*0590*/  IMAD R2, R0, UR18, RZ ;  /* 0x0000001200027c24 */ /* 0x000fe2000f8e02ff */
[----:B------:R-:W-:-:S04]  /*05a0*/  ULOP3.LUT UR5, UR18, 0x3, URZ, 0xc0, !UPT ;  /* 0x0000000312057892 */ /* 0x000fc8000f8ec0ff */
[----:B------:R-:W-:-:S03]  /*05b0*/  UISETP.NE.AND UP1, UPT, UR5, URZ, UPT ;  /* 0x000000ff0500728c */ /* 0x000fc6000bf25270 */
[----:B------:R-:W-:Y:S08]  /*05c0*/  BRA.U !UP0, `(.L_x_3) ;  /* 0x00000001087c7547 */ /* 0x000ff0000b800000 */
[----:B------:R-:W0:Y:S01]  /*05d0*/  LDC.64 R6, c[0x0][0x388] ;  /* 0x0000e200ff067b82 */ /* 0x000e220000000a00 */
[----:B------:R-:W1:Y:S01]  /*05e0*/  LDCU.64 UR6, c[0x0][0x380] ;  /* 0x00007000ff0677ac */ /* 0x000e620008000a00 */
[----:B------:R-:W-:Y:S01]  /*05f0*/  MOV R4, UR4 ;  /* 0x0000000400047c02 */ /* 0x000fe20008000f00 */
[C---:B------:R-:W-:Y:S01]  /*0600*/  VIADD R3, R2.reuse, UR4 ;  /* 0x0000000402037c36 */ /* 0x040fe20008000000 */
[----:B------:R-:W-:Y:S02]  /*0610*/  MOV R11, UR18 ;  /* 0x00000012000b7c02 */ /* 0x000fe40008000f00 */
[----:B------:R-:W-:Y:S01]  /*0620*/  IADD3 R14, P0, PT, R2, UR4, RZ ;  /* 0x00000004020e7c10 */ /* 0x000fe2000ff1e0ff */
[----:B------:R-:W-:Y:S01]  /*0630*/  IMAD R5, R4, UR18, R13 ;  /* 0x0000001204057c24 */ /* 0x000fe2000f8e020d */
[----:B------:R-:W2:Y:S01]  /*0640*/  LDC.64 R8, c[0x0][0x380] ;  /* 0x0000e000ff087b82 */ /* 0x000ea20000000a00 */
[----:B------:R-:W-:Y:S02]  /*0650*/  MOV R15, UR18 ;  /* 0x00000012000f7c02 */ /* 0x000fe40008000f00 */
[----:B------:R-:W-:Y:S01]  /*0660*/  MOV R17, UR18 ;  /* 0x0000001200117c02 */ /* 0x000fe20008000f00 */
[----:B0-----:R-:W-:-:S04]  /*0670*/  IMAD.WIDE R6, R5, 0x4, R6 ;  /* 0x0000000405067825 */ /* 0x001fc800078e0206 */
[----:B------:R-:W-:Y:S02]  /*0680*/  IMAD.WIDE.U32 R10, R11, 0x4, R6 ;  /* 0x000000040b0a7825 */ /* 0x000fe400078e0006 */
[----:B------:R-:W3:Y:S02]  /*0690*/  LDG.E R6, desc[UR16][R6.64] ;  /* 0x0000001006067981 */ /* 0x000ee4000c1e1900 */
[----:B--2---:R-:W-:Y:S01]  /*06a0*/  IMAD.WIDE.U32 R8, R3, 0x4, R8 ;  /* 0x0000000403087825 */ /* 0x004fe200078e0008 */
[----:B------:R-:W-:Y:S02]  /*06b0*/  IADD3.X R3, PT, PT, RZ, RZ, RZ, P0, !PT ;  /* 0x000000ffff037210 */ /* 0x000fe400007fe4ff */
[----:B-1----:R-:W-:-:S03]  /*06c0*/  LEA R4, P0, R14, UR6, 0x2 ;  /* 0x000000060e047c11 */ /* 0x002fc6000f8010ff */
[----:B------:R-:W3:Y:S01]  /*06d0*/  LDG.E R9, desc[UR16][R8.64] ;  /* 0x0000001008097981 */ /* 0x000ee2000c1e1900 */
[----:B------:R-:W-:Y:S01]  /*06e0*/  LEA.HI.X R5, R14, UR7, R3, 0x2, P0 ;  /* 0x000000070e057c11 */ /* 0x000fe200080f1403 */
[----:B------:R-:W-:Y:S02]  /*06f0*/  IMAD.WIDE.U32 R14, R15, 0x4, R10 ;  /* 0x000000040f0e7825 */ /* 0x000fe400078e000a */
[----:B------:R-:W2:Y:S04]  /*0700*/  LDG.E R3, desc[UR16][R10.64] ;  /* 0x000000100a037981 */ /* 0x000ea8000c1e1900 */
[----:B------:R-:W2:Y:S01]  /*0710*/  LDG.E R18, desc[UR16][R4.64+0x4] ;  /* 0x0000041004127981 */ /* 0x000ea2000c1e1900 */
[----:B------:R-:W-:-:S03]  /*0720*/  IMAD.WIDE.U32 R16, R17, 0x4, R14 ;  /* 0x0000000411107825 */ /* 0x000fc600078e000e */
[----:B------:R-:W4:Y:S04]  /*0730*/  LDG.E R19, desc[UR16][R14.64] ;  /* 0x000000100e137981 */ /* 0x000f28000c1e1900 */
[----:B------:R-:W4:Y:S04]  /*0740*/  LDG.E R20, desc[UR16][R4.64+0x8] ;  /* 0x0000081004147981 */ /* 0x000f28000c1e1900 */
[----:B------:R-:W5:Y:S04]  /*0750*/  LDG.E R22, desc[UR16][R4.64+0xc] ;  /* 0x00000c1004167981 */ /* 0x000f68000c1e1900 */
[----:B------:R-:W5:Y:S01]  /*0760*/  LDG.E R16, desc[UR16][R16.64] ;  /* 0x0000001010107981 */ /* 0x000f62000c1e1900 */
[----:B------:R-:W-:Y:S01]  /*0770*/  UIADD3 UR4, UPT, UPT, UR4, 0x4, URZ ;  /* 0x0000000404047890 */ /* 0x000fe2000fffe0ff */
[----:B---3--:R-:W-:-:S04]  /*0780*/  FFMA R9, R9, R6, R12 ;  /* 0x0000000609097223 */ /* 0x008fc8000000000c */
[----:B--2---:R-:W-:-:S04]  /*0790*/  FFMA R3, R18, R3, R9 ;  /* 0x0000000312037223 */ /* 0x004fc80000000009 */
[----:B----4-:R-:W-:-:S04]  /*07a0*/  FFMA R3, R20, R19, R3 ;  /* 0x0000001314037223 */ /* 0x010fc80000000003 */
[----:B-----5:R-:W-:-:S07]  /*07b0*/  FFMA R12, R22, R16, R3 ;  /* 0x00000010160c7223 */ /* 0x020fce0000000003 */
.L_x_3:
[----:B------:R-:W-:Y:S05]  /*07c0*/  BRA.U !UP1, `(.L_x_0) ;  /* 0x0000000109a87547 */ /* 0x000fea000b800000 */
[----:B------:R-:W-:Y:S01]  /*07d0*/  UISETP.NE.AND UP0, UPT, UR5, 0x1, UPT ;  /* 0x000000010500788c */ /* 0x000fe2000bf05270 */
[----:B------:R-:W-:Y:S01]  /*07e0*/  MOV R4, UR4 ;  /* 0x0000000400047c02 */ /* 0x000fe20008000f00 */
[----:B------:R-:W-:Y:S02]  /*07f0*/  ULOP3.LUT UR5, UR18, 0x1, URZ, 0xc0, !UPT ;  /* 0x0000000112057892 */ /* 0x000fe4000f8ec0ff */
[----:B------:R-:W-:Y:S02]  /*0800*/  MOV R17, UR18 ;  /* 0x0000001200117c02 */ /* 0x000fe40008000f00 */
[----:B------:R-:W-:Y:S01]  /*0810*/  UISETP.NE.U32.AND UP1, UPT, UR5, 0x1, UPT ;  /* 0x000000010500788c */ /* 0x000fe2000bf25070 */
[----:B------:R-:W-:-:S04]  /*0820*/  PLOP3.LUT P1, PT, PT, PT, UP0, 0x80, 0x8 ;  /* 0x000000000008781c */ /* 0x000fc80003f2f008 */
[----:B------:R-:W0:Y:S01]  /*0830*/  @UP0 LDCU.128 UR8, c[0x0][0x380] ;  /* 0x00007000ff0807ac */ /* 0x000e220008000c00 */
[----:B------:R-:W-:Y:S01]  /*0840*/  PLOP3.LUT P0, PT, PT, PT, UP1, 0x80, 0x8 ;  /* 0x000000000008781c */ /* 0x000fe20003f0f018 */
[----:B------:R-:W1:Y:S04]  /*0850*/  @UP0 LDCU.64 UR6, c[0x0][0x380] ;  /* 0x00007000ff0607ac */ /* 0x000e680008000a00 */
[----:B------:R-:W2:Y:S03]  /*0860*/  @!UP1 LDCU.128 UR12, c[0x0][0x380] ;  /* 0x00007000ff0c97ac */ /* 0x000ea60008000c00 */
[C---:B------:R-:W-:Y:S02]  /*0870*/  @P1 IADD3 R3, PT, PT, R2.reuse, UR4, RZ ;  /* 0x0000000402031c10 */ /* 0x040fe4000fffe0ff */
[----:B------:R-:W-:Y:S01]  /*0880*/  @P1 IADD3 R5, P2, PT, R2, UR4, RZ ;  /* 0x0000000402051c10 */ /* 0x000fe2000ff5e0ff */
[----:B------:R-:W-:-:S03]  /*0890*/  @UP0 UIADD3 UR4, UPT, UPT, UR4, 0x2, URZ ;  /* 0x0000000204040890 */ /* 0x000fc6000fffe0ff */
[----:B------:R-:W-:Y:S02]  /*08a0*/  @P1 IADD3.X R8, PT, PT, RZ, RZ, RZ, P2, !PT ;  /* 0x000000ffff081210 */ /* 0x000fe400017fe4ff */
[----:B0-----:R-:W-:Y:S01]  /*08b0*/  MOV R14, UR8 ;  /* 0x00000008000e7c02 */ /* 0x001fe20008000f00 */
[----:B------:R-:W-:Y:S01]  /*08c0*/  IMAD.U32 R6, RZ, RZ, UR10 ;  /* 0x0000000aff067e24 */ /* 0x000fe2000f8e00ff */
[----:B------:R-:W-:Y:S02]  /*08d0*/  MOV R15, UR9 ;  /* 0x00000009000f7c02 */ /* 0x000fe40008000f00 */
[----:B------:R-:W-:Y:S01]  /*08e0*/  MOV R7, UR11 ;  /* 0x0000000b00077c02 */ /* 0x000fe20008000f00 */
[----:B------:R-:W-:-:S04]  /*08f0*/  @P1 IMAD.WIDE.U32 R14, R3, 0x4, R14 ;  /* 0x00000004030e1825 */ /* 0x000fc800078e000e */
[----:B------:R-:W-:Y:S01]  /*0900*/  @P1 IMAD R3, R4, UR18, R13 ;  /* 0x0000001204031c24 */ /* 0x000fe2000f8e020d */
[----:B-1----:R-:W-:Y:S02]  /*0910*/  @P1 LEA R4, P2, R5, UR6, 0x2 ;  /* 0x0000000605041c11 */ /* 0x002fe4000f8410ff */
[----:B------:R-:W-:Y:S01]  /*0920*/  MOV R18, UR4 ;  /* 0x0000000400127c02 */ /* 0x000fe20008000f00 */
[----:B------:R-:W-:Y:S01]  /*0930*/  @P1 IMAD.WIDE R6, R3, 0x4, R6 ;  /* 0x0000000403061825 */ /* 0x000fe200078e0206 */
[----:B------:R-:W-:Y:S01]  /*0940*/  @P1 LEA.HI.X R5, R5, UR7, R8, 0x2, P2 ;  /* 0x0000000705051c11 */ /* 0x000fe200090f1408 */
[----:B------:R-:W3:Y:S01]  /*0950*/  @P1 LDG.E R3, desc[UR16][R14.64] ;  /* 0x000000100e031981 */ /* 0x000ee2000c1e1900 */
[----:B--2---:R-:W-:Y:S01]  /*0960*/  MOV R8, UR12 ;  /* 0x0000000c00087c02 */ /* 0x004fe20008000f00 */
[----:B------:R-:W-:Y:S01]  /*0970*/  @!P0 IMAD R21, R18, UR18, R13 ;  /* 0x0000001212158c24 */ /* 0x000fe2000f8e020d */
[----:B------:R-:W-:Y:S01]  /*0980*/  MOV R9, UR13 ;  /* 0x0000000d00097c02 */ /* 0x000fe20008000f00 */
[----:B------:R-:W-:Y:S01]  /*0990*/  @P1 IMAD.WIDE.U32 R16, R17, 0x4, R6 ;  /* 0x0000000411101825 */ /* 0x000fe200078e0006 */
[----:B------:R-:W-:Y:S01]  /*09a0*/  @!P0 IADD3 R19, PT, PT, R2, UR4, RZ ;  /* 0x0000000402138c10 */ /* 0x000fe2000fffe0ff */
[----:B------:R-:W3:Y:S01]  /*09b0*/  @P1 LDG.E R6, desc[UR16][R6.64] ;  /* 0x0000001006061981 */ /* 0x000ee2000c1e1900 */
[----:B------:R-:W-:-:S02]  /*09c0*/  MOV R10, UR14 ;  /* 0x0000000e000a7c02 */ /* 0x000fc40008000f00 */
[----:B------:R-:W-:Y:S01]  /*09d0*/  MOV R11, UR15 ;  /* 0x0000000f000b7c02 */ /* 0x000fe20008000f00 */
[----:B------:R-:W-:Y:S01]  /*09e0*/  @!P0 IMAD.WIDE.U32 R8, R19, 0x4, R8 ;  /* 0x0000000413088825 */ /* 0x000fe200078e0008 */
[----:B------:R-:W2:Y:S03]  /*09f0*/  @P1 LDG.E R16, desc[UR16][R16.64] ;  /* 0x0000001010101981 */ /* 0x000ea6000c1e1900 */
[----:B------:R-:W-:Y:S01]  /*0a00*/  @!P0 IMAD.WIDE R10, R21, 0x4, R10 ;  /* 0x00000004150a8825 */ /* 0x000fe200078e020a */
[----:B------:R-:W2:Y:S04]  /*0a10*/  @P1 LDG.E R4, desc[UR16][R4.64+0x4] ;  /* 0x0000041004041981 */ /* 0x000ea8000c1e1900 */
[----:B------:R-:W4:Y:S04]  /*0a20*/  @!P0 LDG.E R9, desc[UR16][R8.64] ;  /* 0x0000001008098981 */ /* 0x000f28000c1e1900 */
[----:B------:R-:W4:Y:S01]  /*0a30*/  @!P0 LDG.E R10, desc[UR16][R10.64] ;  /* 0x000000100a0a8981 */ /* 0x000f22000c1e1900 */
[----:B---3--:R-:W-:-:S04]  /*0a40*/  @P1 FFMA R3, R3, R6, R12 ;  /* 0x0000000603031223 */ /* 0x008fc8000000000c */
[----:B--2---:R-:W-:-:S04]  /*0a50*/  @P1 FFMA R12, R4, R16, R3 ;  /* 0x00000010040c1223 */ /* 0x004fc80000000003 */
[----:B----4-:R-:W-:-:S07]  /*0a60*/  @!P0 FFMA R12, R9, R10, R12 ;  /* 0x0000000a090c8223 */ /* 0x010fce000000000c */
.L_x_0:
[----:B------:R-:W0:Y:S01]  /*0a70*/  LDC.64 R2, c[0x0][0x390] ;  /* 0x0000e400ff027b82 */ /* 0x000e220000000a00 */
[----:B------:R-:W-:-:S04]  /*0a80*/  IMAD R13, R0, UR18, R13 ;  /* 0x00000012000d7c24 */ /* 0x000fc8000f8e020d */
[----:B0-----:R-:W-:-:S05]  /*0a90*/  IMAD.WIDE R2, R13, 0x4, R2 ;  /* 0x000000040d027825 */ /* 0x001fca00078e0202 */
[----:B------:R-:W-:Y:S01]  /*0aa0*/  STG.E desc[UR16][R2.64], R12 ;  /* 0x0000000c02007986 */ /* 0x000fe2000c101910 */
[----:B------:R-:W-:Y:S05]  /*0ab0*/  EXIT ;  /* 0x000000000000794d */ /* 0x000fea0003800000 */
.L_x_4:
[----:B------:R-:W-:-:S00]  /*0ac0*/  BRA `(.L_x_4) ;  /* 0xfffffffc00fc7947 */ /* 0x000fc0000383ffff */
[----:B------:R-:W-:-:S00]  /*0ad0*/  NOP ;  /* 0x0000000000007918 */ /* 0x000fc00000000000 */
        /* <DEDUP_REMOVED lines=10> */
.L_x_5:


//--------------------- .nv.shared.reserved.0     --------------------------
	.section	.nv.shared.reserved.0,"aw",@nobits
	.weak		__nv_reservedSMEM_offset_0_alias
	.size		__nv_reservedSMEM_offset_0_alias, 0, 64
	.other		__nv_reservedSMEM_offset_0_alias,@"STO_CUDA_RESERVED_SHARED STV_DEFAULT"
__nv_reservedSMEM_offset_0_alias:
	.zero		0
	.zero		64


//--------------------- .nv.constant0._Z15matrixMulKernelPfS_S_i --------------------------
	.section	.nv.constant0._Z15matrixMulKernelPfS_S_i,"a",@progbits
	.sectionflags	@""
	.align	4
.nv.constant0._Z15matrixMulKernelPfS_S_i:
	.zero		924


//--------------------- SYMBOLS --------------------------

	.type		.nv.reservedSmem.offset0,@object
	.size		.nv.reservedSmem.offset0,0x4
